//
// Generated by NVIDIA NVVM Compiler
//
// Compiler Build ID: CL-36424714
// Cuda compilation tools, release 13.0, V13.0.88
// Based on NVVM 20.0.0
//

.version 9.0
.target sm_100
.address_size 64

	// .globl	_Z12pi_calculatePdii

.visible .entry _Z12pi_calculatePdii(
	.param .u64 .ptr .align 1 _Z12pi_calculatePdii_param_0,
	.param .u32 _Z12pi_calculatePdii_param_1,
	.param .u32 _Z12pi_calculatePdii_param_2
)
{
	.reg .pred 	%p<11>;
	.reg .b32 	%r<54>;
	.reg .b64 	%rd<5>;
	.reg .b64 	%fd<33>;

	ld.param.u64 	%rd1, [_Z12pi_calculatePdii_param_0];
	ld.param.u32 	%r15, [_Z12pi_calculatePdii_param_1];
	ld.param.u32 	%r16, [_Z12pi_calculatePdii_param_2];
	mov.u32 	%r17, %ctaid.x;
	mov.u32 	%r18, %ntid.x;
	mov.u32 	%r19, %tid.x;
	mad.lo.s32 	%r1, %r17, %r18, %r19;
	setp.ge.s32 	%p1, %r1, %r15;
	@%p1 bra 	$L__BB0_9;
	setp.ge.s32 	%p2, %r1, %r16;
	mov.f64 	%fd32, 0d0000000000000000;
	@%p2 bra 	$L__BB0_8;
	add.s32 	%r20, %r1, %r15;
	max.s32 	%r21, %r16, %r20;
	setp.lt.s32 	%p3, %r20, %r16;
	selp.u32 	%r22, 1, 0, %p3;
	add.s32 	%r23, %r20, %r22;
	sub.s32 	%r24, %r21, %r23;
	div.u32 	%r25, %r24, %r15;
	add.s32 	%r2, %r25, %r22;
	and.b32  	%r26, %r2, 3;
	setp.eq.s32 	%p4, %r26, 3;
	mov.f64 	%fd32, 0d0000000000000000;
	mov.u32 	%r52, %r1;
	@%p4 bra 	$L__BB0_5;
	shl.b32 	%r50, %r1, 1;
	shl.b32 	%r4, %r15, 1;
	add.s32 	%r27, %r2, 1;
	and.b32  	%r28, %r27, 3;
	neg.s32 	%r49, %r28;
	mov.f64 	%fd32, 0d0000000000000000;
	mov.u32 	%r52, %r1;
$L__BB0_4:
	.pragma "nounroll";
	and.b32  	%r29, %r52, 1;
	setp.eq.b32 	%p5, %r29, 1;
	selp.b32 	%r30, -4, 4, %p5;
	cvt.rn.f64.s32 	%fd14, %r30;
	add.s32 	%r31, %r50, 1;
	cvt.rn.f64.s32 	%fd15, %r31;
	div.rn.f64 	%fd16, %fd14, %fd15;
	add.f64 	%fd32, %fd32, %fd16;
	add.s32 	%r52, %r52, %r15;
	add.s32 	%r50, %r50, %r4;
	add.s32 	%r49, %r49, 1;
	setp.ne.s32 	%p6, %r49, 0;
	@%p6 bra 	$L__BB0_4;
$L__BB0_5:
	setp.lt.u32 	%p7, %r2, 3;
	@%p7 bra 	$L__BB0_8;
	add.s32 	%r32, %r52, %r15;
	and.b32  	%r33, %r52, 1;
	setp.eq.b32 	%p8, %r33, 1;
	selp.b32 	%r34, -4, 4, %p8;
	cvt.rn.f64.s32 	%fd5, %r34;
	and.b32  	%r35, %r32, 1;
	setp.eq.b32 	%p9, %r35, 1;
	selp.b32 	%r36, -4, 4, %p9;
	cvt.rn.f64.s32 	%fd6, %r36;
	shl.b32 	%r48, %r15, 2;
$L__BB0_7:
	shl.b32 	%r37, %r52, 1;
	or.b32  	%r38, %r37, 1;
	cvt.rn.f64.s32 	%fd17, %r38;
	div.rn.f64 	%fd18, %fd5, %fd17;
	add.f64 	%fd19, %fd32, %fd18;
	add.s32 	%r39, %r52, %r15;
	shl.b32 	%r40, %r39, 1;
	or.b32  	%r41, %r40, 1;
	cvt.rn.f64.s32 	%fd20, %r41;
	div.rn.f64 	%fd21, %fd6, %fd20;
	add.f64 	%fd22, %fd19, %fd21;
	add.s32 	%r42, %r39, %r15;
	shl.b32 	%r43, %r42, 1;
	or.b32  	%r44, %r43, 1;
	cvt.rn.f64.s32 	%fd23, %r44;
	div.rn.f64 	%fd24, %fd5, %fd23;
	add.f64 	%fd25, %fd22, %fd24;
	add.s32 	%r45, %r42, %r15;
	shl.b32 	%r46, %r45, 1;
	or.b32  	%r47, %r46, 1;
	cvt.rn.f64.s32 	%fd26, %r47;
	div.rn.f64 	%fd27, %fd6, %fd26;
	add.f64 	%fd32, %fd25, %fd27;
	add.s32 	%r52, %r48, %r52;
	setp.lt.s32 	%p10, %r52, %r16;
	@%p10 bra 	$L__BB0_7;
$L__BB0_8:
	cvta.to.global.u64 	%rd2, %rd1;
	mul.wide.s32 	%rd3, %r1, 8;
	add.s64 	%rd4, %rd2, %rd3;
	st.global.f64 	[%rd4], %fd32;
$L__BB0_9:
	ret;

}


// ===== COMPILED SASS (sm_100) =====

	.target	sm_100

	.elftype	@"ET_EXEC"


//--------------------- .note.nv.tkinfo           --------------------------
	.section	.note.nv.tkinfo,"",@"SHT_NOTE"
	.sectionflags	@"SHF_NOTE_NV_TKINFO"
	.tkinfo
        /*0018*/ 	.word	0x00000002
        /*0030*/ 	.string	""
        /*0030*/ 	.string	"ptxas"
        /*0030*/ 	.string	"Cuda compilation tools, release 13.0, V13.0.88"
        /*0030*/ 	.string	"Build cuda_13.0.r13.0/compiler.36424714_0"
        /*0030*/ 	.string	"-arch sm_100 -m 64 "



//--------------------- .note.nv.cuinfo           --------------------------
	.section	.note.nv.cuinfo,"",@"SHT_NOTE"
	.sectionflags	@"SHF_NOTE_NV_CUINFO"
        /*0018*/ 	.short	0x0002
        /*001a*/ 	.short	0x0064
        /*001c*/ 	.short	0x0082
	.zero		2


//--------------------- .nv.info                  --------------------------
	.section	.nv.info,"",@"SHT_CUDA_INFO"
	.align	4


	//----- nvinfo : EIATTR_REGCOUNT
	.align		4
        /*0000*/ 	.byte	0x04, 0x2f
        /*0002*/ 	.short	(.L_1 - .L_0)
	.align		4
.L_0:
        /*0004*/ 	.word	index@(_Z12pi_calculatePdii)
        /*0008*/ 	.word	0x00000022


	//----- nvinfo : EIATTR_FRAME_SIZE
	.align		4
.L_1:
        /*000c*/ 	.byte	0x04, 0x11
        /*000e*/ 	.short	(.L_3 - .L_2)
	.align		4
.L_2:
        /*0010*/ 	.word	index@($__internal_0_$__cuda_sm20_div_rn_f64_full)
        /*0014*/ 	.word	0x00000000


	//----- nvinfo : EIATTR_FRAME_SIZE
	.align		4
.L_3:
        /*0018*/ 	.byte	0x04, 0x11
        /*001a*/ 	.short	(.L_5 - .L_4)
	.align		4
.L_4:
        /*001c*/ 	.word	index@(_Z12pi_calculatePdii)
        /*0020*/ 	.word	0x00000000


	//----- nvinfo : EIATTR_MIN_STACK_SIZE
	.align		4
.L_5:
        /*0024*/ 	.byte	0x04, 0x12
        /*0026*/ 	.short	(.L_7 - .L_6)
	.align		4
.L_6:
        /*0028*/ 	.word	index@(_Z12pi_calculatePdii)
        /*002c*/ 	.word	0x00000000
.L_7:


//--------------------- .nv.compat                --------------------------
	.section	.nv.compat,"",@"SHT_CUDA_COMPAT_INFO"
	.align	4
        /*0000*/ 	.byte	0x02, 0x09, 0x00, 0x00, 0x02, 0x02, 0x01, 0x00, 0x02, 0x05, 0x05, 0x00, 0x03, 0x07, 0x01, 0x01
        /*0010*/ 	.byte	0x02, 0x03, 0x00, 0x00, 0x02, 0x06, 0x01, 0x00, 0x04, 0x0b, 0x08, 0x00, 0x01, 0x00, 0x00, 0x00
        /*0020*/ 	.byte	0x00, 0x00, 0x00, 0x00


//--------------------- .nv.info._Z12pi_calculatePdii --------------------------
	.section	.nv.info._Z12pi_calculatePdii,"",@"SHT_CUDA_INFO"
	.sectionflags	@""
	.align	4


	//----- nvinfo : EIATTR_CUDA_API_VERSION
	.align		4
        /*0000*/ 	.byte	0x04, 0x37
        /*0002*/ 	.short	(.L_9 - .L_8)
.L_8:
        /*0004*/ 	.word	0x00000082


	//----- nvinfo : EIATTR_KPARAM_INFO
	.align		4
.L_9:
        /*0008*/ 	.byte	0x04, 0x17
        /*000a*/ 	.short	(.L_11 - .L_10)
.L_10:
        /*000c*/ 	.word	0x00000000
        /*0010*/ 	.short	0x0002
        /*0012*/ 	.short	0x000c
        /*0014*/ 	.byte	0x00, 0xf0, 0x11, 0x00


	//----- nvinfo : EIATTR_KPARAM_INFO
	.align		4
.L_11:
        /*0018*/ 	.byte	0x04, 0x17
        /*001a*/ 	.short	(.L_13 - .L_12)
.L_12:
        /*001c*/ 	.word	0x00000000
        /*0020*/ 	.short	0x0001
        /*0022*/ 	.short	0x0008
        /*0024*/ 	.byte	0x00, 0xf0, 0x11, 0x00


	//----- nvinfo : EIATTR_KPARAM_INFO
	.align		4
.L_13:
        /*0028*/ 	.byte	0x04, 0x17
        /*002a*/ 	.short	(.L_15 - .L_14)
.L_14:
        /*002c*/ 	.word	0x00000000
        /*0030*/ 	.short	0x0000
        /*0032*/ 	.short	0x0000
        /*0034*/ 	.byte	0x00, 0xf5, 0x21, 0x00


	//----- nvinfo : EIATTR_SPARSE_MMA_MASK
	.align		4
.L_15:
        /*0038*/ 	.byte	0x03, 0x50
        /*003a*/ 	.short	0x0000


	//----- nvinfo : EIATTR_MAXREG_COUNT
	.align		4
        /*003c*/ 	.byte	0x03, 0x1b
        /*003e*/ 	.short	0x00ff


	//----- nvinfo : EIATTR_MERCURY_ISA_VERSION
	.align		4
        /*0040*/ 	.byte	0x03, 0x5f
        /*0042*/ 	.short	0x0101


	//----- nvinfo : EIATTR_VRC_CTA_INIT_COUNT
	.align		4
        /*0044*/ 	.byte	0x02, 0x4a
	.zero		1
	.zero		1


	//----- nvinfo : EIATTR_EXIT_INSTR_OFFSETS
	.align		4
        /*0048*/ 	.byte	0x04, 0x1c
        /*004a*/ 	.short	(.L_17 - .L_16)


	//   ....[0]....
.L_16:
        /*004c*/ 	.word	0x00000080


	//   ....[1]....
        /*0050*/ 	.word	0x00000d30


	//----- nvinfo : EIATTR_CRS_STACK_SIZE
	.align		4
.L_17:
        /*0054*/ 	.byte	0x04, 0x1e
        /*0056*/ 	.short	(.L_19 - .L_18)
.L_18:
        /*0058*/ 	.word	0x00000000


	//----- nvinfo : EIATTR_CBANK_PARAM_SIZE
	.align		4
.L_19:
        /*005c*/ 	.byte	0x03, 0x19
        /*005e*/ 	.short	0x0010


	//----- nvinfo : EIATTR_PARAM_CBANK
	.align		4
        /*0060*/ 	.byte	0x04, 0x0a
        /*0062*/ 	.short	(.L_21 - .L_20)
	.align		4
.L_20:
        /*0064*/ 	.word	index@(.nv.constant0._Z12pi_calculatePdii)
        /*0068*/ 	.short	0x0380
        /*006a*/ 	.short	0x0010


	//----- nvinfo : EIATTR_SW_WAR
	.align		4
.L_21:
        /*006c*/ 	.byte	0x04, 0x36
        /*006e*/ 	.short	(.L_23 - .L_22)
.L_22:
        /*0070*/ 	.word	0x00000008
.L_23:


//--------------------- .nv.callgraph             --------------------------
	.section	.nv.callgraph,"",@"SHT_CUDA_CALLGRAPH"
	.align	4
	.sectionentsize	8
	.align		4
        /*0000*/ 	.word	0x00000000
	.align		4
        /*0004*/ 	.word	0xffffffff
	.align		4
        /*0008*/ 	.word	0x00000000
	.align		4
        /*000c*/ 	.word	0xfffffffe
	.align		4
        /*0010*/ 	.word	0x00000000
	.align		4
        /*0014*/ 	.word	0xfffffffd
	.align		4
        /*0018*/ 	.word	0x00000000
	.align		4
        /*001c*/ 	.word	0xfffffffc


//--------------------- .text._Z12pi_calculatePdii --------------------------
	.section	.text._Z12pi_calculatePdii,"ax",@progbits
	.align	128
        .global         _Z12pi_calculatePdii
        .type           _Z12pi_calculatePdii,@function
        .size           _Z12pi_calculatePdii,(.L_x_22 - _Z12pi_calculatePdii)
        .other          _Z12pi_calculatePdii,@"STO_CUDA_ENTRY STV_DEFAULT"
_Z12pi_calculatePdii:
.text._Z12pi_calculatePdii:
[----:B------:R-:W-:Y:S01]  /*0000*/  LDC R1, c[0x0][0x37c] ;  /* 0x0000df00ff017b82 */ /* 0x000fe20000000800 */
[----:B------:R-:W0:Y:S07]  /*0010*/  S2R R3, SR_TID.X ;  /* 0x0000000000037919 */ /* 0x000e2e0000002100 */
[----:B------:R-:W0:Y:S01]  /*0020*/  S2UR UR4, SR_CTAID.X ;  /* 0x00000000000479c3 */ /* 0x000e220000002500 */
[----:B------:R-:W1:Y:S07]  /*0030*/  LDCU UR5, c[0x0][0x388] ;  /* 0x00007100ff0577ac */ /* 0x000e6e0008000800 */
[----:B------:R-:W0:Y:S01]  /*0040*/  LDC R2, c[0x0][0x360] ;  /* 0x0000d800ff027b82 */ /* 0x000e220000000800 */
[----:B-1----:R-:W-:-:S02]  /*0050*/  IMAD.U32 R10, RZ, RZ, UR5 ;  /* 0x00000005ff0a7e24 */ /* 0x002fc4000f8e00ff */
[----:B0-----:R-:W-:-:S05]  /*0060*/  IMAD R2, R2, UR4, R3 ;  /* 0x0000000402027c24 */ /* 0x001fca000f8e0203 */
[----:B------:R-:W-:-:S13]  /*0070*/  ISETP.GE.AND P0, PT, R2, R10, PT ;  /* 0x0000000a0200720c */ /* 0x000fda0003f06270 */
[----:B------:R-:W-:Y:S05]  /*0080*/  @P0 EXIT ;  /* 0x000000000000094d */ /* 0x000fea0003800000 */
[----:B------:R-:W0:Y:S01]  /*0090*/  LDCU UR6, c[0x0][0x38c] ;  /* 0x00007180ff0677ac */ /* 0x000e220008000800 */
[----:B------:R-:W-:Y:S01]  /*00a0*/  BSSY.RECONVERGENT B0, `(.L_x_0) ;  /* 0x00000c5000007945 */ /* 0x000fe20003800200 */
[----:B------:R-:W-:Y:S01]  /*00b0*/  CS2R R22, SRZ ;  /* 0x0000000000167805 */ /* 0x000fe2000001ff00 */
[----:B------:R-:W1:Y:S01]  /*00c0*/  LDCU.64 UR4, c[0x0][0x358] ;  /* 0x00006b00ff0477ac */ /* 0x000e620008000a00 */
[----:B------:R-:W2:Y:S01]  /*00d0*/  LDCU UR7, c[0x0][0x388] ;  /* 0x00007100ff0777ac */ /* 0x000ea20008000800 */
[----:B------:R-:W3:Y:S01]  /*00e0*/  LDCU UR8, c[0x0][0x388] ;  /* 0x00007100ff0877ac */ /* 0x000ee20008000800 */
[----:B0-----:R-:W-:-:S13]  /*00f0*/  ISETP.GE.AND P0, PT, R2, UR6, PT ;  /* 0x0000000602007c0c */ /* 0x001fda000bf06270 */
[----:B-123--:R-:W-:Y:S05]  /*0100*/  @P0 BRA `(.L_x_1) ;  /* 0x0000000800f80947 */ /* 0x00efea0003800000 */
[----:B------:R-:W0:Y:S01]  /*0110*/  I2F.U32.RP R7, R10 ;  /* 0x0000000a00077306 */ /* 0x000e220000209000 */
[----:B------:R-:W-:Y:S01]  /*0120*/  IMAD.IADD R0, R2, 0x1, R10 ;  /* 0x0000000102007824 */ /* 0x000fe200078e020a */
[----:B------:R-:W-:Y:S01]  /*0130*/  ISETP.NE.U32.AND P2, PT, R10, RZ, PT ;  /* 0x000000ff0a00720c */ /* 0x000fe20003f45070 */
[----:B------:R-:W-:Y:S01]  /*0140*/  BSSY.RECONVERGENT B1, `(.L_x_2) ;  /* 0x0000045000017945 */ /* 0x000fe20003800200 */
[----:B------:R-:W-:Y:S02]  /*0150*/  CS2R R22, SRZ ;  /* 0x0000000000167805 */ /* 0x000fe4000001ff00 */
[C---:B------:R-:W-:Y:S02]  /*0160*/  ISETP.GE.AND P0, PT, R0.reuse, UR6, PT ;  /* 0x0000000600007c0c */ /* 0x040fe4000bf06270 */
[----:B------:R-:W-:Y:S02]  /*0170*/  VIMNMX R3, PT, PT, R0, UR6, !PT ;  /* 0x0000000600037c48 */ /* 0x000fe4000ffe0100 */
[----:B------:R-:W-:-:S04]  /*0180*/  SEL R6, RZ, 0x1, P0 ;  /* 0x00000001ff067807 */ /* 0x000fc80000000000 */
[----:B------:R-:W-:Y:S01]  /*0190*/  IADD3 R3, PT, PT, R3, -R0, -R6 ;  /* 0x8000000003037210 */ /* 0x000fe20007ffe806 */
[----:B0-----:R-:W0:Y:S02]  /*01a0*/  MUFU.RCP R7, R7 ;  /* 0x0000000700077308 */ /* 0x001e240000001000 */
[----:B0-----:R-:W-:-:S06]  /*01b0*/  VIADD R4, R7, 0xffffffe ;  /* 0x0ffffffe07047836 */ /* 0x001fcc0000000000 */
[----:B------:R0:W1:Y:S02]  /*01c0*/  F2I.FTZ.U32.TRUNC.NTZ R5, R4 ;  /* 0x0000000400057305 */ /* 0x000064000021f000 */
[----:B0-----:R-:W-:Y:S02]  /*01d0*/  IMAD.MOV.U32 R4, RZ, RZ, RZ ;  /* 0x000000ffff047224 */ /* 0x001fe400078e00ff */
[----:B-1----:R-:W-:-:S04]  /*01e0*/  IMAD.MOV R9, RZ, RZ, -R5 ;  /* 0x000000ffff097224 */ /* 0x002fc800078e0a05 */
[----:B------:R-:W-:-:S04]  /*01f0*/  IMAD R9, R9, R10, RZ ;  /* 0x0000000a09097224 */ /* 0x000fc800078e02ff */
[----:B------:R-:W-:-:S06]  /*0200*/  IMAD.HI.U32 R8, R5, R9, R4 ;  /* 0x0000000905087227 */ /* 0x000fcc00078e0004 */
[----:B------:R-:W-:-:S04]  /*0210*/  IMAD.HI.U32 R5, R8, R3, RZ ;  /* 0x0000000308057227 */ /* 0x000fc800078e00ff */
[----:B------:R-:W-:-:S04]  /*0220*/  IMAD.MOV R0, RZ, RZ, -R5 ;  /* 0x000000ffff007224 */ /* 0x000fc800078e0a05 */
[----:B------:R-:W-:-:S05]  /*0230*/  IMAD R3, R10, R0, R3 ;  /* 0x000000000a037224 */ /* 0x000fca00078e0203 */
[----:B------:R-:W-:-:S13]  /*0240*/  ISETP.GE.U32.AND P0, PT, R3, R10, PT ;  /* 0x0000000a0300720c */ /* 0x000fda0003f06070 */
[----:B------:R-:W-:Y:S02]  /*0250*/  @P0 IMAD.IADD R3, R3, 0x1, -R10 ;  /* 0x0000000103030824 */ /* 0x000fe400078e0a0a */
[----:B------:R-:W-:-:S03]  /*0260*/  @P0 VIADD R5, R5, 0x1 ;  /* 0x0000000105050836 */ /* 0x000fc60000000000 */
[----:B------:R-:W-:Y:S01]  /*0270*/  ISETP.GE.U32.AND P1, PT, R3, R10, PT ;  /* 0x0000000a0300720c */ /* 0x000fe20003f26070 */
[----:B------:R-:W-:-:S12]  /*0280*/  IMAD.MOV.U32 R3, RZ, RZ, R2 ;  /* 0x000000ffff037224 */ /* 0x000fd800078e0002 */
[----:B------:R-:W-:Y:S01]  /*0290*/  @P1 VIADD R5, R5, 0x1 ;  /* 0x0000000105051836 */ /* 0x000fe20000000000 */
[----:B------:R-:W-:-:S05]  /*02a0*/  @!P2 LOP3.LUT R5, RZ, R10, RZ, 0x33, !PT ;  /* 0x0000000aff05a212 */ /* 0x000fca00078e33ff */
[----:B------:R-:W-:-:S05]  /*02b0*/  IMAD.IADD R4, R6, 0x1, R5 ;  /* 0x0000000106047824 */ /* 0x000fca00078e0205 */
[----:B------:R-:W-:-:S04]  /*02c0*/  LOP3.LUT R0, R4, 0x3, RZ, 0xc0, !PT ;  /* 0x0000000304007812 */ /* 0x000fc800078ec0ff */
[----:B------:R-:W-:-:S13]  /*02d0*/  ISETP.NE.AND P0, PT, R0, 0x3, PT ;  /* 0x000000030000780c */ /* 0x000fda0003f05270 */
[----:B------:R-:W-:Y:S05]  /*02e0*/  @!P0 BRA `(.L_x_3) ;  /* 0x0000000000a88947 */ /* 0x000fea0003800000 */
[----:B------:R-:W-:Y:S01]  /*02f0*/  VIADD R0, R4, 0x1 ;  /* 0x0000000104007836 */ /* 0x000fe20000000000 */
[----:B------:R-:W-:Y:S01]  /*0300*/  CS2R R22, SRZ ;  /* 0x0000000000167805 */ /* 0x000fe2000001ff00 */
[----:B------:R-:W-:Y:S02]  /*0310*/  IMAD.SHL.U32 R6, R2, 0x2, RZ ;  /* 0x0000000202067824 */ /* 0x000fe400078e00ff */
[----:B------:R-:W-:Y:S01]  /*0320*/  IMAD.MOV.U32 R3, RZ, RZ, R2 ;  /* 0x000000ffff037224 */ /* 0x000fe200078e0002 */
[----:B------:R-:W-:-:S05]  /*0330*/  LOP3.LUT R0, R0, 0x3, RZ, 0xc0, !PT ;  /* 0x0000000300007812 */ /* 0x000fca00078ec0ff */
[----:B------:R-:W-:-:S07]  /*0340*/  IMAD.MOV R7, RZ, RZ, -R0 ;  /* 0x000000ffff077224 */ /* 0x000fce00078e0a00 */
.L_x_6:
[----:B------:R-:W-:Y:S01]  /*0350*/  VIADD R16, R6, 0x1 ;  /* 0x0000000106107836 */ /* 0x000fe20000000000 */
[----:B------:R-:W-:Y:S01]  /*0360*/  LOP3.LUT R0, R3, 0x1, RZ, 0xc0, !PT ;  /* 0x0000000103007812 */ /* 0x000fe200078ec0ff */
[----:B------:R-:W-:Y:S01]  /*0370*/  IMAD.MOV.U32 R8, RZ, RZ, 0x1 ;  /* 0x00000001ff087424 */ /* 0x000fe200078e00ff */
[----:B------:R-:W-:Y:S01]  /*0380*/  BSSY.RECONVERGENT B2, `(.L_x_4) ;  /* 0x000001b000027945 */ /* 0x000fe20003800200 */
[----:B------:R-:W-:Y:S01]  /*0390*/  IMAD.MOV.U32 R5, RZ, RZ, -0x4 ;  /* 0xfffffffcff057424 */ /* 0x000fe200078e00ff */
[----:B------:R-:W-:Y:S01]  /*03a0*/  ISETP.NE.U32.AND P0, PT, R0, 0x1, PT ;  /* 0x000000010000780c */ /* 0x000fe20003f05070 */
[----:B------:R-:W0:Y:S01]  /*03b0*/  I2F.F64 R16, R16 ;  /* 0x0000001000107312 */ /* 0x000e220000201c00 */
[----:B------:R-:W-:-:S05]  /*03c0*/  VIADD R7, R7, 0x1 ;  /* 0x0000000107077836 */ /* 0x000fca0000000000 */
[----:B------:R-:W-:Y:S02]  /*03d0*/  ISETP.NE.AND P1, PT, R7, RZ, PT ;  /* 0x000000ff0700720c */ /* 0x000fe40003f25270 */
[----:B0-----:R-:W0:Y:S02]  /*03e0*/  MUFU.RCP64H R9, R17 ;  /* 0x0000001100097308 */ /* 0x001e240000001800 */
[----:B0-----:R-:W-:-:S08]  /*03f0*/  DFMA R10, -R16, R8, 1 ;  /* 0x3ff00000100a742b */ /* 0x001fd00000000108 */
[----:B------:R-:W-:-:S08]  /*0400*/  DFMA R10, R10, R10, R10 ;  /* 0x0000000a0a0a722b */ /* 0x000fd0000000000a */
[----:B------:R-:W-:Y:S01]  /*0410*/  DFMA R8, R8, R10, R8 ;  /* 0x0000000a0808722b */ /* 0x000fe20000000008 */
[----:B------:R-:W-:-:S07]  /*0420*/  SEL R10, R5, 0x4, !P0 ;  /* 0x00000004050a7807 */ /* 0x000fce0004000000 */
[----:B------:R-:W-:Y:S01]  /*0430*/  DFMA R12, -R16, R8, 1 ;  /* 0x3ff00000100c742b */ /* 0x000fe20000000108 */
[----:B------:R-:W0:Y:S07]  /*0440*/  I2F.F64 R10, R10 ;  /* 0x0000000a000a7312 */ /* 0x000e2e0000201c00 */
[----:B------:R-:W-:-:S08]  /*0450*/  DFMA R8, R8, R12, R8 ;  /* 0x0000000c0808722b */ /* 0x000fd00000000008 */
[----:B0-----:R-:W-:Y:S01]  /*0460*/  DMUL R12, R10, R8 ;  /* 0x000000080a0c7228 */ /* 0x001fe20000000000 */
[----:B------:R-:W-:-:S07]  /*0470*/  FSETP.GEU.AND P2, PT, |R11|, 6.5827683646048100446e-37, PT ;  /* 0x036000000b00780b */ /* 0x000fce0003f4e200 */
[----:B------:R-:W-:-:S08]  /*0480*/  DFMA R14, -R16, R12, R10 ;  /* 0x0000000c100e722b */ /* 0x000fd0000000010a */
[----:B------:R-:W-:-:S10]  /*0490*/  DFMA R8, R8, R14, R12 ;  /* 0x0000000e0808722b */ /* 0x000fd4000000000c */
[----:B------:R-:W-:-:S05]  /*04a0*/  FFMA R0, RZ, R17, R9 ;  /* 0x00000011ff007223 */ /* 0x000fca0000000009 */
[----:B------:R-:W-:-:S13]  /*04b0*/  FSETP.GT.AND P0, PT, |R0|, 1.469367938527859385e-39, PT ;  /* 0x001000000000780b */ /* 0x000fda0003f04200 */
[----:B------:R-:W-:Y:S05]  /*04c0*/  @P0 BRA P2, `(.L_x_5) ;  /* 0x0000000000180947 */ /* 0x000fea0001000000 */
[----:B------:R-:W-:Y:S01]  /*04d0*/  IMAD.MOV.U32 R12, RZ, RZ, R10 ;  /* 0x000000ffff0c7224 */ /* 0x000fe200078e000a */
[----:B------:R-:W-:Y:S01]  /*04e0*/  MOV R0, 0x510 ;  /* 0x0000051000007802 */ /* 0x000fe20000000f00 */
[----:B------:R-:W-:-:S07]  /*04f0*/  IMAD.MOV.U32 R13, RZ, RZ, R11 ;  /* 0x000000ffff0d7224 */ /* 0x000fce00078e000b */
[----:B------:R-:W-:Y:S05]  /*0500*/  CALL.REL.NOINC `($__internal_0_$__cuda_sm20_div_rn_f64_full) ;  /* 0x00000008000c7944 */ /* 0x000fea0003c00000 */
[----:B------:R-:W-:Y:S02]  /*0510*/  IMAD.MOV.U32 R8, RZ, RZ, R14 ;  /* 0x000000ffff087224 */ /* 0x000fe400078e000e */
[----:B------:R-:W-:-:S07]  /*0520*/  IMAD.MOV.U32 R9, RZ, RZ, R15 ;  /* 0x000000ffff097224 */ /* 0x000fce00078e000f */
.L_x_5:
[----:B------:R-:W-:Y:S05]  /*0530*/  BSYNC.RECONVERGENT B2 ;  /* 0x0000000000027941 */ /* 0x000fea0003800200 */
.L_x_4:
[----:B------:R-:W-:Y:S01]  /*0540*/  IMAD.U32 R10, RZ, RZ, UR8 ;  /* 0x00000008ff0a7e24 */ /* 0x000fe2000f8e00ff */
[----:B------:R-:W-:-:S03]  /*0550*/  DADD R22, R8, R22 ;  /* 0x0000000008167229 */ /* 0x000fc60000000016 */
[----:B------:R-:W-:Y:S02]  /*0560*/  IMAD.IADD R3, R3, 0x1, R10 ;  /* 0x0000000103037824 */ /* 0x000fe400078e020a */
[----:B------:R-:W-:Y:S01]  /*0570*/  IMAD R6, R10, 0x2, R6 ;  /* 0x000000020a067824 */ /* 0x000fe200078e0206 */
[----:B------:R-:W-:Y:S06]  /*0580*/  @P1 BRA `(.L_x_6) ;  /* 0xfffffffc00701947 */ /* 0x000fec000383ffff */
.L_x_3:
[----:B------:R-:W-:Y:S05]  /*0590*/  BSYNC.RECONVERGENT B1 ;  /* 0x0000000000017941 */ /* 0x000fea0003800200 */
.L_x_2:
[----:B------:R-:W-:-:S13]  /*05a0*/  ISETP.GE.U32.AND P0, PT, R4, 0x3, PT ;  /* 0x000000030400780c */ /* 0x000fda0003f06070 */
[----:B------:R-:W-:Y:S05]  /*05b0*/  @!P0 BRA `(.L_x_1) ;  /* 0x0000000400cc8947 */ /* 0x000fea0003800000 */
[C---:B------:R-:W-:Y:S01]  /*05c0*/  LOP3.LUT R4, R3.reuse, 0x1, RZ, 0xc0, !PT ;  /* 0x0000000103047812 */ /* 0x040fe200078ec0ff */
[----:B------:R-:W-:Y:S01]  /*05d0*/  IMAD.IADD R0, R3, 0x1, R10 ;  /* 0x0000000103007824 */ /* 0x000fe200078e020a */
[----:B------:R-:W0:Y:S01]  /*05e0*/  LDC.64 R6, c[0x0][0x388] ;  /* 0x0000e200ff067b82 */ /* 0x000e220000000a00 */
[----:B------:R-:W-:Y:S01]  /*05f0*/  IMAD.MOV.U32 R10, RZ, RZ, -0x4 ;  /* 0xfffffffcff0a7424 */ /* 0x000fe200078e00ff */
[----:B------:R-:W-:Y:S02]  /*0600*/  ISETP.NE.U32.AND P0, PT, R4, 0x1, PT ;  /* 0x000000010400780c */ /* 0x000fe40003f05070 */
[----:B------:R-:W-:Y:S02]  /*0610*/  LOP3.LUT R0, R0, 0x1, RZ, 0xc0, !PT ;  /* 0x0000000100007812 */ /* 0x000fe400078ec0ff */
[----:B------:R-:W-:Y:S02]  /*0620*/  SEL R8, R10, 0x4, !P0 ;  /* 0x000000040a087807 */ /* 0x000fe40004000000 */
[----:B------:R-:W-:-:S04]  /*0630*/  ISETP.NE.U32.AND P0, PT, R0, 0x1, PT ;  /* 0x000000010000780c */ /* 0x000fc80003f05070 */
[----:B------:R-:W-:Y:S01]  /*0640*/  SEL R10, R10, 0x4, !P0 ;  /* 0x000000040a0a7807 */ /* 0x000fe20004000000 */
[----:B------:R-:W1:Y:S08]  /*0650*/  I2F.F64 R8, R8 ;  /* 0x0000000800087312 */ /* 0x000e700000201c00 */
[----:B------:R-:W2:Y:S02]  /*0660*/  I2F.F64 R10, R10 ;  /* 0x0000000a000a7312 */ /* 0x000ea40000201c00 */
.L_x_15:
[----:B------:R-:W-:Y:S01]  /*0670*/  LEA R16, R3, 0x1, 0x1 ;  /* 0x0000000103107811 */ /* 0x000fe200078e08ff */
[----:B------:R-:W-:Y:S01]  /*0680*/  IMAD.MOV.U32 R4, RZ, RZ, 0x1 ;  /* 0x00000001ff047424 */ /* 0x000fe200078e00ff */
[----:B-1----:R-:W-:Y:S01]  /*0690*/  FSETP.GEU.AND P1, PT, |R9|, 6.5827683646048100446e-37, PT ;  /* 0x036000000900780b */ /* 0x002fe20003f2e200 */
[----:B------:R-:W-:Y:S03]  /*06a0*/  BSSY.RECONVERGENT B1, `(.L_x_7) ;  /* 0x0000014000017945 */ /* 0x000fe60003800200 */
[----:B------:R-:W1:Y:S08]  /*06b0*/  I2F.F64 R16, R16 ;  /* 0x0000001000107312 */ /* 0x000e700000201c00 */
[----:B-1----:R-:W1:Y:S02]  /*06c0*/  MUFU.RCP64H R5, R17 ;  /* 0x0000001100057308 */ /* 0x002e640000001800 */
[----:B-1----:R-:W-:-:S08]  /*06d0*/  DFMA R12, -R16, R4, 1 ;  /* 0x3ff00000100c742b */ /* 0x002fd00000000104 */
[----:B------:R-:W-:-:S08]  /*06e0*/  DFMA R12, R12, R12, R12 ;  /* 0x0000000c0c0c722b */ /* 0x000fd0000000000c */
[----:B------:R-:W-:-:S08]  /*06f0*/  DFMA R12, R4, R12, R4 ;  /* 0x0000000c040c722b */ /* 0x000fd00000000004 */
[----:B------:R-:W-:-:S08]  /*0700*/  DFMA R4, -R16, R12, 1 ;  /* 0x3ff000001004742b */ /* 0x000fd0000000010c */
[----:B------:R-:W-:-:S08]  /*0710*/  DFMA R4, R12, R4, R12 ;  /* 0x000000040c04722b */ /* 0x000fd0000000000c */
[----:B------:R-:W-:-:S08]  /*0720*/  DMUL R12, R8, R4 ;  /* 0x00000004080c7228 */ /* 0x000fd00000000000 */
        /* <DEDUP_REMOVED lines=8> */
[----:B0-2---:R-:W-:Y:S05]  /*07b0*/  CALL.REL.NOINC `($__internal_0_$__cuda_sm20_div_rn_f64_full) ;  /* 0x0000000400607944 */ /* 0x005fea0003c00000 */
[----:B------:R-:W-:Y:S02]  /*07c0*/  IMAD.MOV.U32 R12, RZ, RZ, R14 ;  /* 0x000000ffff0c7224 */ /* 0x000fe400078e000e */
[----:B------:R-:W-:-:S07]  /*07d0*/  IMAD.MOV.U32 R13, RZ, RZ, R15 ;  /* 0x000000ffff0d7224 */ /* 0x000fce00078e000f */
.L_x_8:
[----:B------:R-:W-:Y:S05]  /*07e0*/  BSYNC.RECONVERGENT B1 ;  /* 0x0000000000017941 */ /* 0x000fea0003800200 */
.L_x_7:
[----:B------:R-:W-:Y:S01]  /*07f0*/  VIADD R4, R3, UR7 ;  /* 0x0000000703047c36 */ /* 0x000fe20008000000 */
[----:B--2---:R-:W-:Y:S01]  /*0800*/  FSETP.GEU.AND P1, PT, |R11|, 6.5827683646048100446e-37, PT ;  /* 0x036000000b00780b */ /* 0x004fe20003f2e200 */
[----:B------:R-:W-:Y:S01]  /*0810*/  IMAD.MOV.U32 R14, RZ, RZ, 0x1 ;  /* 0x00000001ff0e7424 */ /* 0x000fe200078e00ff */
[----:B------:R-:W-:Y:S01]  /*0820*/  BSSY.RECONVERGENT B1, `(.L_x_9) ;  /* 0x0000014000017945 */ /* 0x000fe20003800200 */
[----:B------:R-:W-:Y:S01]  /*0830*/  DADD R22, R12, R22 ;  /* 0x000000000c167229 */ /* 0x000fe20000000016 */
[----:B------:R-:W-:-:S06]  /*0840*/  LEA R16, R4, 0x1, 0x1 ;  /* 0x0000000104107811 */ /* 0x000fcc00078e08ff */
        /* <DEDUP_REMOVED lines=16> */
[----:B0-----:R-:W-:Y:S05]  /*0950*/  CALL.REL.NOINC `($__internal_0_$__cuda_sm20_div_rn_f64_full) ;  /* 0x0000000000f87944 */ /* 0x001fea0003c00000 */
.L_x_10:
[----:B------:R-:W-:Y:S05]  /*0960*/  BSYNC.RECONVERGENT B1 ;  /* 0x0000000000017941 */ /* 0x000fea0003800200 */
.L_x_9:
[----:B------:R-:W-:Y:S01]  /*0970*/  VIADD R4, R4, UR7 ;  /* 0x0000000704047c36 */ /* 0x000fe20008000000 */
[----:B------:R-:W-:Y:S01]  /*0980*/  FSETP.GEU.AND P1, PT, |R9|, 6.5827683646048100446e-37, PT ;  /* 0x036000000900780b */ /* 0x000fe20003f2e200 */
        /* <DEDUP_REMOVED lines=21> */
[----:B------:R-:W-:Y:S02]  /*0ae0*/  IMAD.MOV.U32 R12, RZ, RZ, R14 ;  /* 0x000000ffff0c7224 */ /* 0x000fe400078e000e */
[----:B------:R-:W-:-:S07]  /*0af0*/  IMAD.MOV.U32 R13, RZ, RZ, R15 ;  /* 0x000000ffff0d7224 */ /* 0x000fce00078e000f */
.L_x_12:
[----:B------:R-:W-:Y:S05]  /*0b00*/  BSYNC.RECONVERGENT B1 ;  /* 0x0000000000017941 */ /* 0x000fea0003800200 */
.L_x_11:
[----:B------:R-:W-:Y:S01]  /*0b10*/  VIADD R4, R4, UR7 ;  /* 0x0000000704047c36 */ /* 0x000fe20008000000 */
[----:B------:R-:W-:Y:S01]  /*0b20*/  FSETP.GEU.AND P1, PT, |R11|, 6.5827683646048100446e-37, PT ;  /* 0x036000000b00780b */ /* 0x000fe20003f2e200 */
[----:B------:R-:W-:Y:S01]  /*0b30*/  BSSY.RECONVERGENT B1, `(.L_x_13) ;  /* 0x0000017000017945 */ /* 0x000fe20003800200 */
[----:B------:R-:W-:Y:S02]  /*0b40*/  DADD R22, R22, R12 ;  /* 0x0000000016167229 */ /* 0x000fe4000000000c */
[----:B------:R-:W-:Y:S01]  /*0b50*/  LEA R16, R4, 0x1, 0x1 ;  /* 0x0000000104107811 */ /* 0x000fe200078e08ff */
[----:B------:R-:W-:-:S05]  /*0b60*/  IMAD.MOV.U32 R4, RZ, RZ, 0x1 ;  /* 0x00000001ff047424 */ /* 0x000fca00078e00ff */
        /* <DEDUP_REMOVED lines=19> */
.L_x_14:
[----:B------:R-:W-:Y:S05]  /*0ca0*/  BSYNC.RECONVERGENT B1 ;  /* 0x0000000000017941 */ /* 0x000fea0003800200 */
.L_x_13:
[----:B0-----:R-:W-:Y:S01]  /*0cb0*/  IMAD R3, R6, 0x4, R3 ;  /* 0x0000000406037824 */ /* 0x001fe200078e0203 */
[----:B------:R-:W-:-:S04]  /*0cc0*/  DADD R22, R22, R4 ;  /* 0x0000000016167229 */ /* 0x000fc80000000004 */
[----:B------:R-:W-:-:S13]  /*0cd0*/  ISETP.GE.AND P0, PT, R3, R7, PT ;  /* 0x000000070300720c */ /* 0x000fda0003f06270 */
[----:B------:R-:W-:Y:S05]  /*0ce0*/  @!P0 BRA `(.L_x_15) ;  /* 0xfffffff800608947 */ /* 0x000fea000383ffff */
.L_x_1:
[----:B------:R-:W-:Y:S05]  /*0cf0*/  BSYNC.RECONVERGENT B0 ;  /* 0x0000000000007941 */ /* 0x000fea0003800200 */
.L_x_0:
[----:B------:R-:W0:Y:S02]  /*0d00*/  LDC.64 R4, c[0x0][0x380] ;  /* 0x0000e000ff047b82 */ /* 0x000e240000000a00 */
[----:B0-----:R-:W-:-:S05]  /*0d10*/  IMAD.WIDE R2, R2, 0x8, R4 ;  /* 0x0000000802027825 */ /* 0x001fca00078e0204 */
[----:B------:R-:W-:Y:S01]  /*0d20*/  STG.E.64 desc[UR4][R2.64], R22 ;  /* 0x0000001602007986 */ /* 0x000fe2000c101b04 */
[----:B------:R-:W-:Y:S05]  /*0d30*/  EXIT ;  /* 0x000000000000794d */ /* 0x000fea0003800000 */
        .weak           $__internal_0_$__cuda_sm20_div_rn_f64_full
        .type           $__internal_0_$__cuda_sm20_div_rn_f64_full,@function
        .size           $__internal_0_$__cuda_sm20_div_rn_f64_full,(.L_x_22 - $__internal_0_$__cuda_sm20_div_rn_f64_full)
$__internal_0_$__cuda_sm20_div_rn_f64_full:
[----:B------:R-:W-:Y:S01]  /*0d40*/  FSETP.GEU.AND P3, PT, |R13|, 1.469367938527859385e-39, PT ;  /* 0x001000000d00780b */ /* 0x000fe20003f6e200 */
[----:B------:R-:W-:Y:S01]  /*0d50*/  IMAD.MOV.U32 R24, RZ, RZ, 0x1ca00000 ;  /* 0x1ca00000ff187424 */ /* 0x000fe200078e00ff */
[C---:B------:R-:W-:Y:S01]  /*0d60*/  FSETP.GEU.AND P0, PT, |R17|.reuse, 1.469367938527859385e-39, PT ;  /* 0x001000001100780b */ /* 0x040fe20003f0e200 */
[----:B------:R-:W-:Y:S01]  /*0d70*/  IMAD.MOV.U32 R28, RZ, RZ, 0x1 ;  /* 0x00000001ff1c7424 */ /* 0x000fe200078e00ff */
[----:B------:R-:W-:Y:S01]  /*0d80*/  LOP3.LUT R14, R17, 0x800fffff, RZ, 0xc0, !PT ;  /* 0x800fffff110e7812 */ /* 0x000fe200078ec0ff */
[----:B------:R-:W-:Y:S01]  /*0d90*/  BSSY.RECONVERGENT B3, `(.L_x_16) ;  /* 0x0000052000037945 */ /* 0x000fe20003800200 */
[----:B------:R-:W-:Y:S02]  /*0da0*/  LOP3.LUT R5, R13, 0x7ff00000, RZ, 0xc0, !PT ;  /* 0x7ff000000d057812 */ /* 0x000fe400078ec0ff */
[----:B------:R-:W-:Y:S01]  /*0db0*/  LOP3.LUT R15, R14, 0x3ff00000, RZ, 0xfc, !PT ;  /* 0x3ff000000e0f7812 */ /* 0x000fe200078efcff */
[----:B------:R-:W-:Y:S01]  /*0dc0*/  IMAD.MOV.U32 R14, RZ, RZ, R16 ;  /* 0x000000ffff0e7224 */ /* 0x000fe200078e0010 */
[----:B------:R-:W-:Y:S01]  /*0dd0*/  LOP3.LUT R26, R17, 0x7ff00000, RZ, 0xc0, !PT ;  /* 0x7ff00000111a7812 */ /* 0x000fe200078ec0ff */
[----:B------:R-:W-:-:S02]  /*0de0*/  IMAD.MOV.U32 R25, RZ, RZ, R5 ;  /* 0x000000ffff197224 */ /* 0x000fc400078e0005 */
[----:B------:R-:W-:Y:S01]  /*0df0*/  @!P3 LOP3.LUT R18, R17, 0x7ff00000, RZ, 0xc0, !PT ;  /* 0x7ff000001112b812 */ /* 0x000fe200078ec0ff */
[----:B------:R-:W-:Y:S01]  /*0e00*/  @!P3 IMAD.MOV.U32 R20, RZ, RZ, RZ ;  /* 0x000000ffff14b224 */ /* 0x000fe200078e00ff */
[----:B------:R-:W-:Y:S01]  /*0e10*/  @!P0 DMUL R14, R16, 8.98846567431157953865e+307 ;  /* 0x7fe00000100e8828 */ /* 0x000fe20000000000 */
[C---:B------:R-:W-:Y:S02]  /*0e20*/  ISETP.GE.U32.AND P2, PT, R5.reuse, R26, PT ;  /* 0x0000001a0500720c */ /* 0x040fe40003f46070 */
[----:B------:R-:W-:Y:S02]  /*0e30*/  @!P3 ISETP.GE.U32.AND P4, PT, R5, R18, PT ;  /* 0x000000120500b20c */ /* 0x000fe40003f86070 */
[C---:B------:R-:W-:Y:S01]  /*0e40*/  SEL R19, R24.reuse, 0x63400000, !P2 ;  /* 0x6340000018137807 */ /* 0x040fe20005000000 */
[----:B------:R-:W0:Y:S01]  /*0e50*/  MUFU.RCP64H R29, R15 ;  /* 0x0000000f001d7308 */ /* 0x000e220000001800 */
[----:B------:R-:W-:Y:S02]  /*0e60*/  @!P3 SEL R21, R24, 0x63400000, !P4 ;  /* 0x634000001815b807 */ /* 0x000fe40006000000 */
[----:B------:R-:W-:-:S02]  /*0e70*/  LOP3.LUT R19, R19, 0x800fffff, R13, 0xf8, !PT ;  /* 0x800fffff13137812 */ /* 0x000fc400078ef80d */
[----:B------:R-:W-:Y:S02]  /*0e80*/  @!P3 LOP3.LUT R18, R21, 0x80000000, R13, 0xf8, !PT ;  /* 0x800000001512b812 */ /* 0x000fe400078ef80d */
[----:B------:R-:W-:Y:S02]  /*0e90*/  @!P0 LOP3.LUT R26, R15, 0x7ff00000, RZ, 0xc0, !PT ;  /* 0x7ff000000f1a8812 */ /* 0x000fe400078ec0ff */
[----:B------:R-:W-:Y:S01]  /*0ea0*/  @!P3 LOP3.LUT R21, R18, 0x100000, RZ, 0xfc, !PT ;  /* 0x001000001215b812 */ /* 0x000fe200078efcff */
[----:B------:R-:W-:-:S06]  /*0eb0*/  IMAD.MOV.U32 R18, RZ, RZ, R12 ;  /* 0x000000ffff127224 */ /* 0x000fcc00078e000c */
[----:B------:R-:W-:Y:S02]  /*0ec0*/  @!P3 DFMA R18, R18, 2, -R20 ;  /* 0x400000001212b82b */ /* 0x000fe40000000814 */
[----:B0-----:R-:W-:-:S08]  /*0ed0*/  DFMA R20, R28, -R14, 1 ;  /* 0x3ff000001c14742b */ /* 0x001fd0000000080e */
[----:B------:R-:W-:Y:S01]  /*0ee0*/  DFMA R20, R20, R20, R20 ;  /* 0x000000141414722b */ /* 0x000fe20000000014 */
[----:B------:R-:W-:-:S05]  /*0ef0*/  @!P3 LOP3.LUT R25, R19, 0x7ff00000, RZ, 0xc0, !PT ;  /* 0x7ff000001319b812 */ /* 0x000fca00078ec0ff */
[----:B------:R-:W-:Y:S02]  /*0f00*/  VIADD R27, R25, 0xffffffff ;  /* 0xffffffff191b7836 */ /* 0x000fe40000000000 */
[----:B------:R-:W-:-:S03]  /*0f10*/  DFMA R28, R28, R20, R28 ;  /* 0x000000141c1c722b */ /* 0x000fc6000000001c */
[----:B------:R-:W-:Y:S01]  /*0f20*/  ISETP.GT.U32.AND P0, PT, R27, 0x7feffffe, PT ;  /* 0x7feffffe1b00780c */ /* 0x000fe20003f04070 */
[----:B------:R-:W-:-:S04]  /*0f30*/  VIADD R27, R26, 0xffffffff ;  /* 0xffffffff1a1b7836 */ /* 0x000fc80000000000 */
[----:B------:R-:W-:Y:S01]  /*0f40*/  DFMA R30, R28, -R14, 1 ;  /* 0x3ff000001c1e742b */ /* 0x000fe2000000080e */
[----:B------:R-:W-:-:S07]  /*0f50*/  ISETP.GT.U32.OR P0, PT, R27, 0x7feffffe, P0 ;  /* 0x7feffffe1b00780c */ /* 0x000fce0000704470 */
[----:B------:R-:W-:-:S08]  /*0f60*/  DFMA R30, R28, R30, R28 ;  /* 0x0000001e1c1e722b */ /* 0x000fd0000000001c */
[----:B------:R-:W-:-:S08]  /*0f70*/  DMUL R28, R30, R18 ;  /* 0x000000121e1c7228 */ /* 0x000fd00000000000 */
[----:B------:R-:W-:-:S08]  /*0f80*/  DFMA R20, R28, -R14, R18 ;  /* 0x8000000e1c14722b */ /* 0x000fd00000000012 */
[----:B------:R-:W-:Y:S01]  /*0f90*/  DFMA R20, R30, R20, R28 ;  /* 0x000000141e14722b */ /* 0x000fe2000000001c */
[----:B------:R-:W-:Y:S10]  /*0fa0*/  @P0 BRA `(.L_x_17) ;  /* 0x00000000006c0947 */ /* 0x000ff40003800000 */
[----:B------:R-:W-:-:S04]  /*0fb0*/  LOP3.LUT R12, R17, 0x7ff00000, RZ, 0xc0, !PT ;  /* 0x7ff00000110c7812 */ /* 0x000fc800078ec0ff */
[CC--:B------:R-:W-:Y:S02]  /*0fc0*/  VIADDMNMX R13, R5.reuse, -R12.reuse, 0xb9600000, !PT ;  /* 0xb9600000050d7446 */ /* 0x0c0fe4000780090c */
[----:B------:R-:W-:Y:S02]  /*0fd0*/  ISETP.GE.U32.AND P0, PT, R5, R12, PT ;  /* 0x0000000c0500720c */ /* 0x000fe40003f06070 */
[----:B------:R-:W-:Y:S02]  /*0fe0*/  VIMNMX R13, PT, PT, R13, 0x46a00000, PT ;  /* 0x46a000000d0d7848 */ /* 0x000fe40003fe0100 */
[----:B------:R-:W-:-:S05]  /*0ff0*/  SEL R24, R24, 0x63400000, !P0 ;  /* 0x6340000018187807 */ /* 0x000fca0004000000 */
[----:B------:R-:W-:Y:S02]  /*1000*/  IMAD.IADD R13, R13, 0x1, -R24 ;  /* 0x000000010d0d7824 */ /* 0x000fe400078e0a18 */
[----:B------:R-:W-:Y:S02]  /*1010*/  IMAD.MOV.U32 R24, RZ, RZ, RZ ;  /* 0x000000ffff187224 */ /* 0x000fe400078e00ff */
[----:B------:R-:W-:-:S06]  /*1020*/  VIADD R25, R13, 0x7fe00000 ;  /* 0x7fe000000d197836 */ /* 0x000fcc0000000000 */
[----:B------:R-:W-:-:S10]  /*1030*/  DMUL R28, R20, R24 ;  /* 0x00000018141c7228 */ /* 0x000fd40000000000 */
[----:B------:R-:W-:-:S13]  /*1040*/  FSETP.GTU.AND P0, PT, |R29|, 1.469367938527859385e-39, PT ;  /* 0x001000001d00780b */ /* 0x000fda0003f0c200 */
[----:B------:R-:W-:Y:S05]  /*1050*/  @P0 BRA `(.L_x_18) ;  /* 0x0000000000940947 */ /* 0x000fea0003800000 */
[----:B------:R-:W-:Y:S01]  /*1060*/  DFMA R14, R20, -R14, R18 ;  /* 0x8000000e140e722b */ /* 0x000fe20000000012 */
[----:B------:R-:W-:-:S09]  /*1070*/  IMAD.MOV.U32 R24, RZ, RZ, RZ ;  /* 0x000000ffff187224 */ /* 0x000fd200078e00ff */
[C---:B------:R-:W-:Y:S02]  /*1080*/  FSETP.NEU.AND P0, PT, R15.reuse, RZ, PT ;  /* 0x000000ff0f00720b */ /* 0x040fe40003f0d000 */
[----:B------:R-:W-:-:S04]  /*1090*/  LOP3.LUT R16, R15, 0x80000000, R17, 0x48, !PT ;  /* 0x800000000f107812 */ /* 0x000fc800078e4811 */
[----:B------:R-:W-:-:S07]  /*10a0*/  LOP3.LUT R25, R16, R25, RZ, 0xfc, !PT ;  /* 0x0000001910197212 */ /* 0x000fce00078efcff */
[----:B------:R-:W-:Y:S05]  /*10b0*/  @!P0 BRA `(.L_x_18) ;  /* 0x00000000007c8947 */ /* 0x000fea0003800000 */
[----:B------:R-:W-:Y:S01]  /*10c0*/  IMAD.MOV R15, RZ, RZ, -R13 ;  /* 0x000000ffff0f7224 */ /* 0x000fe200078e0a0d */
[----:B------:R-:W-:Y:S01]  /*10d0*/  IADD3 R13, PT, PT, -R13, -0x43300000, RZ ;  /* 0xbcd000000d0d7810 */ /* 0x000fe20007ffe1ff */
[----:B------:R-:W-:-:S06]  /*10e0*/  IMAD.MOV.U32 R14, RZ, RZ, RZ ;  /* 0x000000ffff0e7224 */ /* 0x000fcc00078e00ff */
[----:B------:R-:W-:Y:S02]  /*10f0*/  DFMA R14, R28, -R14, R20 ;  /* 0x8000000e1c0e722b */ /* 0x000fe40000000014 */
[----:B------:R-:W-:-:S08]  /*1100*/  DMUL.RP R20, R20, R24 ;  /* 0x0000001814147228 */ /* 0x000fd00000008000 */
[----:B------:R-:W-:Y:S02]  /*1110*/  FSETP.NEU.AND P0, PT, |R15|, R13, PT ;  /* 0x0000000d0f00720b */ /* 0x000fe40003f0d200 */
[----:B------:R-:W-:Y:S02]  /*1120*/  LOP3.LUT R5, R21, R16, RZ, 0x3c, !PT ;  /* 0x0000001015057212 */ /* 0x000fe400078e3cff */
[----:B------:R-:W-:Y:S02]  /*1130*/  FSEL R28, R20, R28, !P0 ;  /* 0x0000001c141c7208 */ /* 0x000fe40004000000 */
[----:B------:R-:W-:Y:S01]  /*1140*/  FSEL R29, R5, R29, !P0 ;  /* 0x0000001d051d7208 */ /* 0x000fe20004000000 */
[----:B------:R-:W-:Y:S06]  /*1150*/  BRA `(.L_x_18) ;  /* 0x0000000000547947 */ /* 0x000fec0003800000 */
.L_x_17:
[----:B------:R-:W-:-:S14]  /*1160*/  DSETP.NAN.AND P0, PT, R12, R12, PT ;  /* 0x0000000c0c00722a */ /* 0x000fdc0003f08000 */
[----:B------:R-:W-:Y:S05]  /*1170*/  @P0 BRA `(.L_x_19) ;  /* 0x0000000000440947 */ /* 0x000fea0003800000 */
[----:B------:R-:W-:-:S14]  /*1180*/  DSETP.NAN.AND P0, PT, R16, R16, PT ;  /* 0x000000101000722a */ /* 0x000fdc0003f08000 */
[----:B------:R-:W-:Y:S05]  /*1190*/  @P0 BRA `(.L_x_20) ;  /* 0x0000000000300947 */ /* 0x000fea0003800000 */
[----:B------:R-:W-:Y:S01]  /*11a0*/  ISETP.NE.AND P0, PT, R25, R26, PT ;  /* 0x0000001a1900720c */ /* 0x000fe20003f05270 */
[----:B------:R-:W-:Y:S02]  /*11b0*/  IMAD.MOV.U32 R28, RZ, RZ, 0x0 ;  /* 0x00000000ff1c7424 */ /* 0x000fe400078e00ff */
[----:B------:R-:W-:-:S10]  /*11c0*/  IMAD.MOV.U32 R29, RZ, RZ, -0x80000 ;  /* 0xfff80000ff1d7424 */ /* 0x000fd400078e00ff */
[----:B------:R-:W-:Y:S05]  /*11d0*/  @!P0 BRA `(.L_x_18) ;  /* 0x0000000000348947 */ /* 0x000fea0003800000 */
[----:B------:R-:W-:Y:S02]  /*11e0*/  ISETP.NE.AND P0, PT, R25, 0x7ff00000, PT ;  /* 0x7ff000001900780c */ /* 0x000fe40003f05270 */
[----:B------:R-:W-:Y:S02]  /*11f0*/  LOP3.LUT R29, R13, 0x80000000, R17, 0x48, !PT ;  /* 0x800000000d1d7812 */ /* 0x000fe400078e4811 */
[----:B------:R-:W-:-:S13]  /*1200*/  ISETP.EQ.OR P0, PT, R26, RZ, !P0 ;  /* 0x000000ff1a00720c */ /* 0x000fda0004702670 */
[----:B------:R-:W-:Y:S01]  /*1210*/  @P0 LOP3.LUT R5, R29, 0x7ff00000, RZ, 0xfc, !PT ;  /* 0x7ff000001d050812 */ /* 0x000fe200078efcff */
[----:B------:R-:W-:Y:S02]  /*1220*/  @!P0 IMAD.MOV.U32 R28, RZ, RZ, RZ ;  /* 0x000000ffff1c8224 */ /* 0x000fe400078e00ff */
[----:B------:R-:W-:Y:S02]  /*1230*/  @P0 IMAD.MOV.U32 R28, RZ, RZ, RZ ;  /* 0x000000ffff1c0224 */ /* 0x000fe400078e00ff */
[----:B------:R-:W-:Y:S01]  /*1240*/  @P0 IMAD.MOV.U32 R29, RZ, RZ, R5 ;  /* 0x000000ffff1d0224 */ /* 0x000fe200078e0005 */
[----:B------:R-:W-:Y:S06]  /*1250*/  BRA `(.L_x_18) ;  /* 0x0000000000147947 */ /* 0x000fec0003800000 */
.L_x_20:
[----:B------:R-:W-:Y:S01]  /*1260*/  LOP3.LUT R29, R17, 0x80000, RZ, 0xfc, !PT ;  /* 0x00080000111d7812 */ /* 0x000fe200078efcff */
[----:B------:R-:W-:Y:S01]  /*1270*/  IMAD.MOV.U32 R28, RZ, RZ, R16 ;  /* 0x000000ffff1c7224 */ /* 0x000fe200078e0010 */
[----:B------:R-:W-:Y:S06]  /*1280*/  BRA `(.L_x_18) ;  /* 0x0000000000087947 */ /* 0x000fec0003800000 */
.L_x_19:
[----:B------:R-:W-:Y:S01]  /*1290*/  LOP3.LUT R29, R13, 0x80000, RZ, 0xfc, !PT ;  /* 0x000800000d1d7812 */ /* 0x000fe200078efcff */
[----:B------:R-:W-:-:S07]  /*12a0*/  IMAD.MOV.U32 R28, RZ, RZ, R12 ;  /* 0x000000ffff1c7224 */ /* 0x000fce00078e000c */
.L_x_18:
[----:B------:R-:W-:Y:S05]  /*12b0*/  BSYNC.RECONVERGENT B3 ;  /* 0x0000000000037941 */ /* 0x000fea0003800200 */
.L_x_16:
[----:B------:R-:W-:Y:S02]  /*12c0*/  IMAD.MOV.U32 R12, RZ, RZ, R0 ;  /* 0x000000ffff0c7224 */ /* 0x000fe400078e0000 */
[----:B------:R-:W-:Y:S02]  /*12d0*/  IMAD.MOV.U32 R13, RZ, RZ, 0x0 ;  /* 0x00000000ff0d7424 */ /* 0x000fe400078e00ff */
[----:B------:R-:W-:Y:S02]  /*12e0*/  IMAD.MOV.U32 R14, RZ, RZ, R28 ;  /* 0x000000ffff0e7224 */ /* 0x000fe400078e001c */
[----:B------:R-:W-:Y:S01]  /*12f0*/  IMAD.MOV.U32 R15, RZ, RZ, R29 ;  /* 0x000000ffff0f7224 */ /* 0x000fe200078e001d */
[----:B------:R-:W-:Y:S06]  /*1300*/  RET.REL.NODEC R12 `(_Z12pi_calculatePdii) ;  /* 0xffffffec0c3c7950 */ /* 0x000fec0003c3ffff */
.L_x_21:
[----:B------:R-:W-:-:S00]  /*1310*/  BRA `(.L_x_21) ;  /* 0xfffffffc00fc7947 */ /* 0x000fc0000383ffff */
[----:B------:R-:W-:-:S00]  /*1320*/  NOP ;  /* 0x0000000000007918 */ /* 0x000fc00000000000 */
        /* <DEDUP_REMOVED lines=13> */
.L_x_22:


//--------------------- .nv.shared.reserved.0     --------------------------
	.section	.nv.shared.reserved.0,"aw",@nobits
	.weak		__nv_reservedSMEM_offset_0_alias
	.size		__nv_reservedSMEM_offset_0_alias, 0, 64
	.other		__nv_reservedSMEM_offset_0_alias,@"STO_CUDA_RESERVED_SHARED STV_DEFAULT"
__nv_reservedSMEM_offset_0_alias:
	.zero		0
	.zero		64


//--------------------- .nv.constant0._Z12pi_calculatePdii --------------------------
	.section	.nv.constant0._Z12pi_calculatePdii,"a",@progbits
	.sectionflags	@""
	.align	4
.nv.constant0._Z12pi_calculatePdii:
	.zero		912


//--------------------- SYMBOLS --------------------------

	.type		.nv.reservedSmem.offset0,@object
	.size		.nv.reservedSmem.offset0,0x4
